//
// Generated by NVIDIA NVVM Compiler
//
// Compiler Build ID: CL-36424714
// Cuda compilation tools, release 13.0, V13.0.88
// Based on NVVM 20.0.0
//

.version 9.0
.target sm_100
.address_size 64

	// .globl	_Z16update_particlesP8ParticleP15ParticleHistory6float3S3_fffii

.visible .entry _Z16update_particlesP8ParticleP15ParticleHistory6float3S3_fffii(
	.param .u64 .ptr .align 1 _Z16update_particlesP8ParticleP15ParticleHistory6float3S3_fffii_param_0,
	.param .u64 .ptr .align 1 _Z16update_particlesP8ParticleP15ParticleHistory6float3S3_fffii_param_1,
	.param .align 4 .b8 _Z16update_particlesP8ParticleP15ParticleHistory6float3S3_fffii_param_2[12],
	.param .align 4 .b8 _Z16update_particlesP8ParticleP15ParticleHistory6float3S3_fffii_param_3[12],
	.param .f32 _Z16update_particlesP8ParticleP15ParticleHistory6float3S3_fffii_param_4,
	.param .f32 _Z16update_particlesP8ParticleP15ParticleHistory6float3S3_fffii_param_5,
	.param .f32 _Z16update_particlesP8ParticleP15ParticleHistory6float3S3_fffii_param_6,
	.param .u32 _Z16update_particlesP8ParticleP15ParticleHistory6float3S3_fffii_param_7,
	.param .u32 _Z16update_particlesP8ParticleP15ParticleHistory6float3S3_fffii_param_8
)
{
	.reg .pred 	%p<2>;
	.reg .b32 	%r<7>;
	.reg .b32 	%f<96>;
	.reg .b64 	%rd<30>;

	ld.param.f32 	%f6, [_Z16update_particlesP8ParticleP15ParticleHistory6float3S3_fffii_param_3+8];
	ld.param.f32 	%f5, [_Z16update_particlesP8ParticleP15ParticleHistory6float3S3_fffii_param_3+4];
	ld.param.f32 	%f4, [_Z16update_particlesP8ParticleP15ParticleHistory6float3S3_fffii_param_3];
	ld.param.f32 	%f3, [_Z16update_particlesP8ParticleP15ParticleHistory6float3S3_fffii_param_2+8];
	ld.param.f32 	%f2, [_Z16update_particlesP8ParticleP15ParticleHistory6float3S3_fffii_param_2+4];
	ld.param.f32 	%f1, [_Z16update_particlesP8ParticleP15ParticleHistory6float3S3_fffii_param_2];
	ld.param.f32 	%f8, [_Z16update_particlesP8ParticleP15ParticleHistory6float3S3_fffii_param_5];
	ld.param.f32 	%f9, [_Z16update_particlesP8ParticleP15ParticleHistory6float3S3_fffii_param_6];
	ld.param.u32 	%r3, [_Z16update_particlesP8ParticleP15ParticleHistory6float3S3_fffii_param_7];
	ld.param.u32 	%r2, [_Z16update_particlesP8ParticleP15ParticleHistory6float3S3_fffii_param_8];
	mov.u32 	%r4, %ctaid.x;
	mov.u32 	%r5, %ntid.x;
	mov.u32 	%r6, %tid.x;
	mad.lo.s32 	%r1, %r4, %r5, %r6;
	setp.ge.s32 	%p1, %r1, %r3;
	@%p1 bra 	$L__BB0_2;
	ld.param.f32 	%f95, [_Z16update_particlesP8ParticleP15ParticleHistory6float3S3_fffii_param_4];
	ld.param.u64 	%rd29, [_Z16update_particlesP8ParticleP15ParticleHistory6float3S3_fffii_param_1];
	ld.param.u64 	%rd28, [_Z16update_particlesP8ParticleP15ParticleHistory6float3S3_fffii_param_0];
	cvta.to.global.u64 	%rd3, %rd28;
	cvta.to.global.u64 	%rd4, %rd29;
	mul.wide.s32 	%rd5, %r1, 24;
	add.s64 	%rd6, %rd3, %rd5;
	mul.f32 	%f10, %f8, %f8;
	mul.f32 	%f11, %f95, %f9;
	ld.global.f32 	%f12, [%rd6+12];
	mul.f32 	%f13, %f1, %f11;
	fma.rn.f32 	%f14, %f13, 0f3F000000, %f12;
	ld.global.f32 	%f15, [%rd6+16];
	mul.f32 	%f16, %f2, %f11;
	fma.rn.f32 	%f17, %f16, 0f3F000000, %f15;
	ld.global.f32 	%f18, [%rd6+20];
	mul.f32 	%f19, %f3, %f11;
	fma.rn.f32 	%f20, %f19, 0f3F000000, %f18;
	fma.rn.f32 	%f21, %f14, %f14, 0f3F800000;
	fma.rn.f32 	%f22, %f17, %f17, %f21;
	mul.f32 	%f23, %f20, %f20;
	div.rn.f32 	%f24, %f23, %f10;
	add.f32 	%f25, %f22, %f24;
	sqrt.rn.f32 	%f26, %f25;
	add.f32 	%f27, %f26, %f26;
	mul.f32 	%f28, %f4, %f11;
	div.rn.f32 	%f29, %f28, %f27;
	mul.f32 	%f30, %f5, %f11;
	div.rn.f32 	%f31, %f30, %f27;
	mul.f32 	%f32, %f6, %f11;
	div.rn.f32 	%f33, %f32, %f27;
	mul.f32 	%f34, %f31, %f31;
	fma.rn.f32 	%f35, %f29, %f29, %f34;
	fma.rn.f32 	%f36, %f33, %f33, %f35;
	mul.f32 	%f37, %f17, %f33;
	mul.f32 	%f38, %f20, %f31;
	sub.f32 	%f39, %f37, %f38;
	add.f32 	%f40, %f14, %f39;
	mul.f32 	%f41, %f20, %f29;
	mul.f32 	%f42, %f14, %f33;
	sub.f32 	%f43, %f41, %f42;
	add.f32 	%f44, %f17, %f43;
	mul.f32 	%f45, %f14, %f31;
	mul.f32 	%f46, %f17, %f29;
	sub.f32 	%f47, %f45, %f46;
	add.f32 	%f48, %f20, %f47;
	add.f32 	%f49, %f36, 0f3F800000;
	mul.f32 	%f50, %f33, %f44;
	mul.f32 	%f51, %f31, %f48;
	sub.f32 	%f52, %f50, %f51;
	add.f32 	%f53, %f52, %f52;
	div.rn.f32 	%f54, %f53, %f49;
	add.f32 	%f55, %f14, %f54;
	fma.rn.f32 	%f56, %f13, 0f3F000000, %f55;
	mul.f32 	%f57, %f29, %f48;
	mul.f32 	%f58, %f33, %f40;
	sub.f32 	%f59, %f57, %f58;
	add.f32 	%f60, %f59, %f59;
	div.rn.f32 	%f61, %f60, %f49;
	add.f32 	%f62, %f17, %f61;
	fma.rn.f32 	%f63, %f16, 0f3F000000, %f62;
	mul.f32 	%f64, %f31, %f40;
	mul.f32 	%f65, %f29, %f44;
	sub.f32 	%f66, %f64, %f65;
	add.f32 	%f67, %f66, %f66;
	div.rn.f32 	%f68, %f67, %f49;
	add.f32 	%f69, %f20, %f68;
	fma.rn.f32 	%f70, %f19, 0f3F000000, %f69;
	fma.rn.f32 	%f71, %f56, %f56, 0f3F800000;
	fma.rn.f32 	%f72, %f63, %f63, %f71;
	mul.f32 	%f73, %f70, %f70;
	div.rn.f32 	%f74, %f73, %f10;
	add.f32 	%f75, %f74, %f72;
	sqrt.rn.f32 	%f76, %f75;
	mul.f32 	%f77, %f8, %f76;
	ld.global.f32 	%f78, [%rd6];
	mul.f32 	%f79, %f9, %f56;
	div.rn.f32 	%f80, %f79, %f77;
	add.f32 	%f81, %f78, %f80;
	ld.global.f32 	%f82, [%rd6+4];
	mul.f32 	%f83, %f9, %f63;
	div.rn.f32 	%f84, %f83, %f77;
	add.f32 	%f85, %f82, %f84;
	ld.global.f32 	%f86, [%rd6+8];
	mul.f32 	%f87, %f9, %f70;
	div.rn.f32 	%f88, %f87, %f77;
	add.f32 	%f89, %f86, %f88;
	st.global.f32 	[%rd6], %f81;
	st.global.f32 	[%rd6+4], %f85;
	st.global.f32 	[%rd6+8], %f89;
	st.global.f32 	[%rd6+12], %f56;
	st.global.f32 	[%rd6+16], %f63;
	st.global.f32 	[%rd6+20], %f70;
	mul.wide.s32 	%rd7, %r1, 48;
	add.s64 	%rd8, %rd4, %rd7;
	ld.global.u64 	%rd9, [%rd8];
	cvta.to.global.u64 	%rd10, %rd9;
	mul.wide.s32 	%rd11, %r2, 4;
	add.s64 	%rd12, %rd10, %rd11;
	st.global.f32 	[%rd12], %f81;
	ld.global.f32 	%f90, [%rd6+4];
	ld.global.u64 	%rd13, [%rd8+8];
	cvta.to.global.u64 	%rd14, %rd13;
	add.s64 	%rd15, %rd14, %rd11;
	st.global.f32 	[%rd15], %f90;
	ld.global.f32 	%f91, [%rd6+8];
	ld.global.u64 	%rd16, [%rd8+16];
	cvta.to.global.u64 	%rd17, %rd16;
	add.s64 	%rd18, %rd17, %rd11;
	st.global.f32 	[%rd18], %f91;
	ld.global.f32 	%f92, [%rd6+12];
	ld.global.u64 	%rd19, [%rd8+24];
	cvta.to.global.u64 	%rd20, %rd19;
	add.s64 	%rd21, %rd20, %rd11;
	st.global.f32 	[%rd21], %f92;
	ld.global.f32 	%f93, [%rd6+16];
	ld.global.u64 	%rd22, [%rd8+32];
	cvta.to.global.u64 	%rd23, %rd22;
	add.s64 	%rd24, %rd23, %rd11;
	st.global.f32 	[%rd24], %f93;
	ld.global.f32 	%f94, [%rd6+20];
	ld.global.u64 	%rd25, [%rd8+40];
	cvta.to.global.u64 	%rd26, %rd25;
	add.s64 	%rd27, %rd26, %rd11;
	st.global.f32 	[%rd27], %f94;
$L__BB0_2:
	ret;

}


// ===== COMPILED SASS (sm_100) =====

	.target	sm_100

	.elftype	@"ET_EXEC"


//--------------------- .note.nv.tkinfo           --------------------------
	.section	.note.nv.tkinfo,"",@"SHT_NOTE"
	.sectionflags	@"SHF_NOTE_NV_TKINFO"
	.tkinfo
        /*0018*/ 	.word	0x00000002
        /*0030*/ 	.string	""
        /*0030*/ 	.string	"ptxas"
        /*0030*/ 	.string	"Cuda compilation tools, release 13.0, V13.0.88"
        /*0030*/ 	.string	"Build cuda_13.0.r13.0/compiler.36424714_0"
        /*0030*/ 	.string	"-arch sm_100 -m 64 "



//--------------------- .note.nv.cuinfo           --------------------------
	.section	.note.nv.cuinfo,"",@"SHT_NOTE"
	.sectionflags	@"SHF_NOTE_NV_CUINFO"
        /*0018*/ 	.short	0x0002
        /*001a*/ 	.short	0x0064
        /*001c*/ 	.short	0x0082
	.zero		2


//--------------------- .nv.info                  --------------------------
	.section	.nv.info,"",@"SHT_CUDA_INFO"
	.align	4


	//----- nvinfo : EIATTR_REGCOUNT
	.align		4
        /*0000*/ 	.byte	0x04, 0x2f
        /*0002*/ 	.short	(.L_1 - .L_0)
	.align		4
.L_0:
        /*0004*/ 	.word	index@(_Z16update_particlesP8ParticleP15ParticleHistory6float3S3_fffii)
        /*0008*/ 	.word	0x0000001e


	//----- nvinfo : EIATTR_FRAME_SIZE
	.align		4
.L_1:
        /*000c*/ 	.byte	0x04, 0x11
        /*000e*/ 	.short	(.L_3 - .L_2)
	.align		4
.L_2:
        /*0010*/ 	.word	index@($__internal_1_$__cuda_sm3x_div_rn_noftz_f32_slowpath)
        /*0014*/ 	.word	0x00000000


	//----- nvinfo : EIATTR_FRAME_SIZE
	.align		4
.L_3:
        /*0018*/ 	.byte	0x04, 0x11
        /*001a*/ 	.short	(.L_5 - .L_4)
	.align		4
.L_4:
        /*001c*/ 	.word	index@($__internal_0_$__cuda_sm20_sqrt_rn_f32_slowpath)
        /*0020*/ 	.word	0x00000000


	//----- nvinfo : EIATTR_FRAME_SIZE
	.align		4
.L_5:
        /*0024*/ 	.byte	0x04, 0x11
        /*0026*/ 	.short	(.L_7 - .L_6)
	.align		4
.L_6:
        /*0028*/ 	.word	index@(_Z16update_particlesP8ParticleP15ParticleHistory6float3S3_fffii)
        /*002c*/ 	.word	0x00000000


	//----- nvinfo : EIATTR_MIN_STACK_SIZE
	.align		4
.L_7:
        /*0030*/ 	.byte	0x04, 0x12
        /*0032*/ 	.short	(.L_9 - .L_8)
	.align		4
.L_8:
        /*0034*/ 	.word	index@(_Z16update_particlesP8ParticleP15ParticleHistory6float3S3_fffii)
        /*0038*/ 	.word	0x00000000
.L_9:


//--------------------- .nv.compat                --------------------------
	.section	.nv.compat,"",@"SHT_CUDA_COMPAT_INFO"
	.align	4
        /*0000*/ 	.byte	0x02, 0x09, 0x00, 0x00, 0x02, 0x02, 0x01, 0x00, 0x02, 0x05, 0x05, 0x00, 0x03, 0x07, 0x01, 0x01
        /*0010*/ 	.byte	0x02, 0x03, 0x00, 0x00, 0x02, 0x06, 0x01, 0x00, 0x04, 0x0b, 0x08, 0x00, 0x01, 0x00, 0x00, 0x00
        /*0020*/ 	.byte	0x00, 0x00, 0x00, 0x00


//--------------------- .nv.info._Z16update_particlesP8ParticleP15ParticleHistory6float3S3_fffii --------------------------
	.section	.nv.info._Z16update_particlesP8ParticleP15ParticleHistory6float3S3_fffii,"",@"SHT_CUDA_INFO"
	.sectionflags	@""
	.align	4


	//----- nvinfo : EIATTR_CUDA_API_VERSION
	.align		4
        /*0000*/ 	.byte	0x04, 0x37
        /*0002*/ 	.short	(.L_11 - .L_10)
.L_10:
        /*0004*/ 	.word	0x00000082


	//----- nvinfo : EIATTR_KPARAM_INFO
	.align		4
.L_11:
        /*0008*/ 	.byte	0x04, 0x17
        /*000a*/ 	.short	(.L_13 - .L_12)
.L_12:
        /*000c*/ 	.word	0x00000000
        /*0010*/ 	.short	0x0008
        /*0012*/ 	.short	0x0038
        /*0014*/ 	.byte	0x00, 0xf0, 0x11, 0x00


	//----- nvinfo : EIATTR_KPARAM_INFO
	.align		4
.L_13:
        /*0018*/ 	.byte	0x04, 0x17
        /*001a*/ 	.short	(.L_15 - .L_14)
.L_14:
        /*001c*/ 	.word	0x00000000
        /*0020*/ 	.short	0x0007
        /*0022*/ 	.short	0x0034
        /*0024*/ 	.byte	0x00, 0xf0, 0x11, 0x00


	//----- nvinfo : EIATTR_KPARAM_INFO
	.align		4
.L_15:
        /*0028*/ 	.byte	0x04, 0x17
        /*002a*/ 	.short	(.L_17 - .L_16)
.L_16:
        /*002c*/ 	.word	0x00000000
        /*0030*/ 	.short	0x0006
        /*0032*/ 	.short	0x0030
        /*0034*/ 	.byte	0x00, 0xf0, 0x11, 0x00


	//----- nvinfo : EIATTR_KPARAM_INFO
	.align		4
.L_17:
        /*0038*/ 	.byte	0x04, 0x17
        /*003a*/ 	.short	(.L_19 - .L_18)
.L_18:
        /*003c*/ 	.word	0x00000000
        /*0040*/ 	.short	0x0005
        /*0042*/ 	.short	0x002c
        /*0044*/ 	.byte	0x00, 0xf0, 0x11, 0x00


	//----- nvinfo : EIATTR_KPARAM_INFO
	.align		4
.L_19:
        /*0048*/ 	.byte	0x04, 0x17
        /*004a*/ 	.short	(.L_21 - .L_20)
.L_20:
        /*004c*/ 	.word	0x00000000
        /*0050*/ 	.short	0x0004
        /*0052*/ 	.short	0x0028
        /*0054*/ 	.byte	0x00, 0xf0, 0x11, 0x00


	//----- nvinfo : EIATTR_KPARAM_INFO
	.align		4
.L_21:
        /*0058*/ 	.byte	0x04, 0x17
        /*005a*/ 	.short	(.L_23 - .L_22)
.L_22:
        /*005c*/ 	.word	0x00000000
        /*0060*/ 	.short	0x0003
        /*0062*/ 	.short	0x001c
        /*0064*/ 	.byte	0x00, 0xf0, 0x31, 0x00


	//----- nvinfo : EIATTR_KPARAM_INFO
	.align		4
.L_23:
        /*0068*/ 	.byte	0x04, 0x17
        /*006a*/ 	.short	(.L_25 - .L_24)
.L_24:
        /*006c*/ 	.word	0x00000000
        /*0070*/ 	.short	0x0002
        /*0072*/ 	.short	0x0010
        /*0074*/ 	.byte	0x00, 0xf0, 0x31, 0x00


	//----- nvinfo : EIATTR_KPARAM_INFO
	.align		4
.L_25:
        /*0078*/ 	.byte	0x04, 0x17
        /*007a*/ 	.short	(.L_27 - .L_26)
.L_26:
        /*007c*/ 	.word	0x00000000
        /*0080*/ 	.short	0x0001
        /*0082*/ 	.short	0x0008
        /*0084*/ 	.byte	0x00, 0xf5, 0x21, 0x00


	//----- nvinfo : EIATTR_KPARAM_INFO
	.align		4
.L_27:
        /*0088*/ 	.byte	0x04, 0x17
        /*008a*/ 	.short	(.L_29 - .L_28)
.L_28:
        /*008c*/ 	.word	0x00000000
        /*0090*/ 	.short	0x0000
        /*0092*/ 	.short	0x0000
        /*0094*/ 	.byte	0x00, 0xf5, 0x21, 0x00


	//----- nvinfo : EIATTR_SPARSE_MMA_MASK
	.align		4
.L_29:
        /*0098*/ 	.byte	0x03, 0x50
        /*009a*/ 	.short	0x0000


	//----- nvinfo : EIATTR_MAXREG_COUNT
	.align		4
        /*009c*/ 	.byte	0x03, 0x1b
        /*009e*/ 	.short	0x00ff


	//----- nvinfo : EIATTR_MERCURY_ISA_VERSION
	.align		4
        /*00a0*/ 	.byte	0x03, 0x5f
        /*00a2*/ 	.short	0x0101


	//----- nvinfo : EIATTR_VRC_CTA_INIT_COUNT
	.align		4
        /*00a4*/ 	.byte	0x02, 0x4a
	.zero		1
	.zero		1


	//----- nvinfo : EIATTR_EXIT_INSTR_OFFSETS
	.align		4
        /*00a8*/ 	.byte	0x04, 0x1c
        /*00aa*/ 	.short	(.L_31 - .L_30)


	//   ....[0]....
.L_30:
        /*00ac*/ 	.word	0x00000070


	//   ....[1]....
        /*00b0*/ 	.word	0x00001260


	//----- nvinfo : EIATTR_CRS_STACK_SIZE
	.align		4
.L_31:
        /*00b4*/ 	.byte	0x04, 0x1e
        /*00b6*/ 	.short	(.L_33 - .L_32)
.L_32:
        /*00b8*/ 	.word	0x00000000


	//----- nvinfo : EIATTR_CBANK_PARAM_SIZE
	.align		4
.L_33:
        /*00bc*/ 	.byte	0x03, 0x19
        /*00be*/ 	.short	0x003c


	//----- nvinfo : EIATTR_PARAM_CBANK
	.align		4
        /*00c0*/ 	.byte	0x04, 0x0a
        /*00c2*/ 	.short	(.L_35 - .L_34)
	.align		4
.L_34:
        /*00c4*/ 	.word	index@(.nv.constant0._Z16update_particlesP8ParticleP15ParticleHistory6float3S3_fffii)
        /*00c8*/ 	.short	0x0380
        /*00ca*/ 	.short	0x003c


	//----- nvinfo : EIATTR_SW_WAR
	.align		4
.L_35:
        /*00cc*/ 	.byte	0x04, 0x36
        /*00ce*/ 	.short	(.L_37 - .L_36)
.L_36:
        /*00d0*/ 	.word	0x00000008
.L_37:


//--------------------- .nv.callgraph             --------------------------
	.section	.nv.callgraph,"",@"SHT_CUDA_CALLGRAPH"
	.align	4
	.sectionentsize	8
	.align		4
        /*0000*/ 	.word	0x00000000
	.align		4
        /*0004*/ 	.word	0xffffffff
	.align		4
        /*0008*/ 	.word	0x00000000
	.align		4
        /*000c*/ 	.word	0xfffffffe
	.align		4
        /*0010*/ 	.word	0x00000000
	.align		4
        /*0014*/ 	.word	0xfffffffd
	.align		4
        /*0018*/ 	.word	0x00000000
	.align		4
        /*001c*/ 	.word	0xfffffffc


//--------------------- .text._Z16update_particlesP8ParticleP15ParticleHistory6float3S3_fffii --------------------------
	.section	.text._Z16update_particlesP8ParticleP15ParticleHistory6float3S3_fffii,"ax",@progbits
	.align	128
        .global         _Z16update_particlesP8ParticleP15ParticleHistory6float3S3_fffii
        .type           _Z16update_particlesP8ParticleP15ParticleHistory6float3S3_fffii,@function
        .size           _Z16update_particlesP8ParticleP15ParticleHistory6float3S3_fffii,(.L_x_42 - _Z16update_particlesP8ParticleP15ParticleHistory6float3S3_fffii)
        .other          _Z16update_particlesP8ParticleP15ParticleHistory6float3S3_fffii,@"STO_CUDA_ENTRY STV_DEFAULT"
_Z16update_particlesP8ParticleP15ParticleHistory6float3S3_fffii:
.text._Z16update_particlesP8ParticleP15ParticleHistory6float3S3_fffii:
[----:B------:R-:W-:Y:S01]  /*0000*/  LDC R1, c[0x0][0x37c] ;  /* 0x0000df00ff017b82 */ /* 0x000fe20000000800 */
[----:B------:R-:W0:Y:S07]  /*0010*/  S2R R0, SR_TID.X ;  /* 0x0000000000007919 */ /* 0x000e2e0000002100 */
[----:B------:R-:W0:Y:S01]  /*0020*/  S2UR UR4, SR_CTAID.X ;  /* 0x00000000000479c3 */ /* 0x000e220000002500 */
[----:B------:R-:W1:Y:S07]  /*0030*/  LDCU UR5, c[0x0][0x3b4] ;  /* 0x00007680ff0577ac */ /* 0x000e6e0008000800 */
[----:B------:R-:W0:Y:S02]  /*0040*/  LDC R9, c[0x0][0x360] ;  /* 0x0000d800ff097b82 */ /* 0x000e240000000800 */
[----:B0-----:R-:W-:-:S05]  /*0050*/  IMAD R9, R9, UR4, R0 ;  /* 0x0000000409097c24 */ /* 0x001fca000f8e0200 */
[----:B-1----:R-:W-:-:S13]  /*0060*/  ISETP.GE.AND P0, PT, R9, UR5, PT ;  /* 0x0000000509007c0c */ /* 0x002fda000bf06270 */
[----:B------:R-:W-:Y:S05]  /*0070*/  @P0 EXIT ;  /* 0x000000000000094d */ /* 0x000fea0003800000 */
[----:B------:R-:W0:Y:S01]  /*0080*/  LDC.64 R14, c[0x0][0x380] ;  /* 0x0000e000ff0e7b82 */ /* 0x000e220000000a00 */
[----:B------:R-:W1:Y:S01]  /*0090*/  LDCU.64 UR4, c[0x0][0x358] ;  /* 0x00006b00ff0477ac */ /* 0x000e620008000a00 */
[----:B------:R-:W2:Y:S06]  /*00a0*/  LDCU UR6, c[0x0][0x3b0] ;  /* 0x00007600ff0677ac */ /* 0x000eac0008000800 */
[----:B------:R-:W3:Y:S01]  /*00b0*/  LDC.64 R4, c[0x0][0x3a8] ;  /* 0x0000ea00ff047b82 */ /* 0x000ee20000000a00 */
[----:B------:R-:W4:Y:S01]  /*00c0*/  LDCU UR7, c[0x0][0x398] ;  /* 0x00007300ff0777ac */ /* 0x000f220008000800 */
[----:B------:R-:W5:Y:S01]  /*00d0*/  LDCU.64 UR8, c[0x0][0x390] ;  /* 0x00007200ff0877ac */ /* 0x000f620008000a00 */
[----:B0-----:R-:W-:-:S05]  /*00e0*/  IMAD.WIDE R14, R9, 0x18, R14 ;  /* 0x00000018090e7825 */ /* 0x001fca00078e020e */
[----:B-1----:R-:W5:Y:S04]  /*00f0*/  LDG.E R6, desc[UR4][R14.64+0x14] ;  /* 0x000014040e067981 */ /* 0x002f68000c1e1900 */
[----:B------:R-:W5:Y:S04]  /*0100*/  LDG.E R2, desc[UR4][R14.64+0xc] ;  /* 0x00000c040e027981 */ /* 0x000f68000c1e1900 */
[----:B------:R-:W5:Y:S01]  /*0110*/  LDG.E R11, desc[UR4][R14.64+0x10] ;  /* 0x000010040e0b7981 */ /* 0x000f62000c1e1900 */
[----:B---3--:R-:W-:Y:S01]  /*0120*/  FMUL R8, R5, R5 ;  /* 0x0000000505087220 */ /* 0x008fe20000400000 */
[----:B--2---:R-:W-:Y:S01]  /*0130*/  FMUL R13, R4, UR6 ;  /* 0x00000006040d7c20 */ /* 0x004fe20008400000 */
[----:B------:R-:W-:Y:S02]  /*0140*/  BSSY.RECONVERGENT B2, `(.L_x_0) ;  /* 0x0000016000027945 */ /* 0x000fe40003800200 */
[----:B------:R-:W0:Y:S01]  /*0150*/  MUFU.RCP R3, R8 ;  /* 0x0000000800037308 */ /* 0x000e220000001000 */
[C---:B----4-:R-:W-:Y:S01]  /*0160*/  FMUL R7, R13.reuse, UR7 ;  /* 0x000000070d077c20 */ /* 0x050fe20008400000 */
[----:B-----5:R-:W-:Y:S01]  /*0170*/  FMUL R5, R13, UR8 ;  /* 0x000000080d057c20 */ /* 0x020fe20008400000 */
[----:B0-----:R-:W-:-:S04]  /*0180*/  FFMA R4, -R8, R3, 1 ;  /* 0x3f80000008047423 */ /* 0x001fc80000000103 */
[----:B------:R-:W-:Y:S01]  /*0190*/  FFMA R17, R3, R4, R3 ;  /* 0x0000000403117223 */ /* 0x000fe20000000003 */
[----:B------:R-:W-:Y:S01]  /*01a0*/  FMUL R4, R13, UR9 ;  /* 0x000000090d047c20 */ /* 0x000fe20008400000 */
[----:B------:R-:W-:-:S04]  /*01b0*/  FFMA R6, R7, 0.5, R6 ;  /* 0x3f00000007067823 */ /* 0x000fc80000000006 */
[----:B------:R-:W-:Y:S01]  /*01c0*/  FMUL R0, R6, R6 ;  /* 0x0000000606007220 */ /* 0x000fe20000400000 */
[----:B------:R-:W-:-:S03]  /*01d0*/  FFMA R3, R5, 0.5, R2 ;  /* 0x3f00000005037823 */ /* 0x000fc60000000002 */
[----:B------:R-:W0:Y:S01]  /*01e0*/  FCHK P0, R0, R8 ;  /* 0x0000000800007302 */ /* 0x000e220000000000 */
[----:B------:R-:W-:Y:S01]  /*01f0*/  FFMA R10, R0, R17, RZ ;  /* 0x00000011000a7223 */ /* 0x000fe200000000ff */
[----:B------:R-:W-:Y:S01]  /*0200*/  FFMA R2, R4, 0.5, R11 ;  /* 0x3f00000004027823 */ /* 0x000fe2000000000b */
[----:B------:R-:W-:Y:S02]  /*0210*/  FFMA R11, R3, R3, 1 ;  /* 0x3f800000030b7423 */ /* 0x000fe40000000003 */
[----:B------:R-:W-:Y:S02]  /*0220*/  FFMA R12, -R8, R10, R0 ;  /* 0x0000000a080c7223 */ /* 0x000fe40000000100 */
[----:B------:R-:W-:Y:S02]  /*0230*/  FFMA R11, R2, R2, R11 ;  /* 0x00000002020b7223 */ /* 0x000fe4000000000b */
[----:B------:R-:W-:Y:S01]  /*0240*/  FFMA R10, R17, R12, R10 ;  /* 0x0000000c110a7223 */ /* 0x000fe2000000000a */
[----:B0-----:R-:W-:Y:S06]  /*0250*/  @!P0 BRA `(.L_x_1) ;  /* 0x0000000000108947 */ /* 0x001fec0003800000 */
[----:B------:R-:W-:Y:S02]  /*0260*/  MOV R18, R8 ;  /* 0x0000000800127202 */ /* 0x000fe40000000f00 */
[----:B------:R-:W-:-:S07]  /*0270*/  MOV R10, 0x290 ;  /* 0x00000290000a7802 */ /* 0x000fce0000000f00 */
[----:B------:R-:W-:Y:S05]  /*0280*/  CALL.REL.NOINC `($__internal_1_$__cuda_sm3x_div_rn_noftz_f32_slowpath) ;  /* 0x0000001000547944 */ /* 0x000fea0003c00000 */
[----:B------:R-:W-:-:S07]  /*0290*/  MOV R10, R0 ;  /* 0x00000000000a7202 */ /* 0x000fce0000000f00 */
.L_x_1:
[----:B------:R-:W-:Y:S05]  /*02a0*/  BSYNC.RECONVERGENT B2 ;  /* 0x0000000000027941 */ /* 0x000fea0003800200 */
.L_x_0:
[----:B------:R-:W-:Y:S01]  /*02b0*/  FADD R11, R11, R10 ;  /* 0x0000000a0b0b7221 */ /* 0x000fe20000000000 */
[----:B------:R-:W-:Y:S03]  /*02c0*/  BSSY.RECONVERGENT B0, `(.L_x_2) ;  /* 0x000000d000007945 */ /* 0x000fe60003800200 */
[----:B------:R0:W1:Y:S01]  /*02d0*/  MUFU.RSQ R0, R11 ;  /* 0x0000000b00007308 */ /* 0x0000620000001400 */
[----:B------:R-:W-:-:S04]  /*02e0*/  IADD3 R10, PT, PT, R11, -0xd000000, RZ ;  /* 0xf30000000b0a7810 */ /* 0x000fc80007ffe0ff */
[----:B------:R-:W-:-:S13]  /*02f0*/  ISETP.GT.U32.AND P0, PT, R10, 0x727fffff, PT ;  /* 0x727fffff0a00780c */ /* 0x000fda0003f04070 */
[----:B01----:R-:W-:Y:S05]  /*0300*/  @!P0 BRA `(.L_x_3) ;  /* 0x0000000000108947 */ /* 0x003fea0003800000 */
[----:B------:R-:W-:Y:S02]  /*0310*/  MOV R0, R11 ;  /* 0x0000000b00007202 */ /* 0x000fe40000000f00 */
[----:B------:R-:W-:-:S07]  /*0320*/  MOV R19, 0x340 ;  /* 0x0000034000137802 */ /* 0x000fce0000000f00 */
[----:B------:R-:W-:Y:S05]  /*0330*/  CALL.REL.NOINC `($__internal_0_$__cuda_sm20_sqrt_rn_f32_slowpath) ;  /* 0x0000000c00cc7944 */ /* 0x000fea0003c00000 */
[----:B------:R-:W-:Y:S05]  /*0340*/  BRA `(.L_x_4) ;  /* 0x0000000000107947 */ /* 0x000fea0003800000 */
.L_x_3:
[----:B------:R-:W-:Y:S01]  /*0350*/  FMUL.FTZ R18, R11, R0 ;  /* 0x000000000b127220 */ /* 0x000fe20000410000 */
[----:B------:R-:W-:-:S03]  /*0360*/  FMUL.FTZ R0, R0, 0.5 ;  /* 0x3f00000000007820 */ /* 0x000fc60000410000 */
[----:B------:R-:W-:-:S04]  /*0370*/  FFMA R11, -R18, R18, R11 ;  /* 0x00000012120b7223 */ /* 0x000fc8000000010b */
[----:B------:R-:W-:-:S07]  /*0380*/  FFMA R18, R11, R0, R18 ;  /* 0x000000000b127223 */ /* 0x000fce0000000012 */
.L_x_4:
[----:B------:R-:W-:Y:S05]  /*0390*/  BSYNC.RECONVERGENT B0 ;  /* 0x0000000000007941 */ /* 0x000fea0003800200 */
.L_x_2:
[----:B------:R-:W0:Y:S01]  /*03a0*/  LDCU UR6, c[0x0][0x39c] ;  /* 0x00007380ff0677ac */ /* 0x000e220008000800 */
[----:B------:R-:W-:Y:S01]  /*03b0*/  FADD R18, R18, R18 ;  /* 0x0000001212127221 */ /* 0x000fe20000000000 */
[----:B------:R-:W-:Y:S03]  /*03c0*/  BSSY.RECONVERGENT B2, `(.L_x_5) ;  /* 0x000000d000027945 */ /* 0x000fe60003800200 */
[----:B------:R-:W1:Y:S01]  /*03d0*/  MUFU.RCP R11, R18 ;  /* 0x00000012000b7308 */ /* 0x000e620000001000 */
[----:B0-----:R-:W-:-:S07]  /*03e0*/  FMUL R0, R13, UR6 ;  /* 0x000000060d007c20 */ /* 0x001fce0008400000 */
[----:B------:R-:W0:Y:S01]  /*03f0*/  FCHK P0, R0, R18 ;  /* 0x0000001200007302 */ /* 0x000e220000000000 */
[----:B-1----:R-:W-:-:S04]  /*0400*/  FFMA R10, -R18, R11, 1 ;  /* 0x3f800000120a7423 */ /* 0x002fc8000000010b */
[----:B------:R-:W-:-:S04]  /*0410*/  FFMA R11, R11, R10, R11 ;  /* 0x0000000a0b0b7223 */ /* 0x000fc8000000000b */
[----:B------:R-:W-:-:S04]  /*0420*/  FFMA R10, R0, R11, RZ ;  /* 0x0000000b000a7223 */ /* 0x000fc800000000ff */
[----:B------:R-:W-:-:S04]  /*0430*/  FFMA R12, -R18, R10, R0 ;  /* 0x0000000a120c7223 */ /* 0x000fc80000000100 */
[----:B------:R-:W-:Y:S01]  /*0440*/  FFMA R11, R11, R12, R10 ;  /* 0x0000000c0b0b7223 */ /* 0x000fe2000000000a */
[----:B0-----:R-:W-:Y:S06]  /*0450*/  @!P0 BRA `(.L_x_6) ;  /* 0x00000000000c8947 */ /* 0x001fec0003800000 */
[----:B------:R-:W-:-:S07]  /*0460*/  MOV R10, 0x480 ;  /* 0x00000480000a7802 */ /* 0x000fce0000000f00 */
[----:B------:R-:W-:Y:S05]  /*0470*/  CALL.REL.NOINC `($__internal_1_$__cuda_sm3x_div_rn_noftz_f32_slowpath) ;  /* 0x0000000c00d87944 */ /* 0x000fea0003c00000 */
[----:B------:R-:W-:-:S07]  /*0480*/  MOV R11, R0 ;  /* 0x00000000000b7202 */ /* 0x000fce0000000f00 */
.L_x_6:
[----:B------:R-:W-:Y:S05]  /*0490*/  BSYNC.RECONVERGENT B2 ;  /* 0x0000000000027941 */ /* 0x000fea0003800200 */
.L_x_5:
[----:B------:R-:W0:Y:S01]  /*04a0*/  LDCU UR6, c[0x0][0x3a0] ;  /* 0x00007400ff0677ac */ /* 0x000e220008000800 */
[----:B------:R-:W1:Y:S01]  /*04b0*/  MUFU.RCP R17, R18 ;  /* 0x0000001200117308 */ /* 0x000e620000001000 */
[----:B------:R-:W-:Y:S01]  /*04c0*/  BSSY.RECONVERGENT B2, `(.L_x_7) ;  /* 0x000000c000027945 */ /* 0x000fe20003800200 */
[----:B0-----:R-:W-:Y:S01]  /*04d0*/  FMUL R0, R13, UR6 ;  /* 0x000000060d007c20 */ /* 0x001fe20008400000 */
[----:B-1----:R-:W-:-:S05]  /*04e0*/  FFMA R12, -R18, R17, 1 ;  /* 0x3f800000120c7423 */ /* 0x002fca0000000111 */
[----:B------:R-:W0:Y:S01]  /*04f0*/  FCHK P0, R0, R18 ;  /* 0x0000001200007302 */ /* 0x000e220000000000 */
        /* <DEDUP_REMOVED lines=8> */
.L_x_8:
[----:B------:R-:W-:Y:S05]  /*0580*/  BSYNC.RECONVERGENT B2 ;  /* 0x0000000000027941 */ /* 0x000fea0003800200 */
.L_x_7:
        /* <DEDUP_REMOVED lines=14> */
.L_x_10:
[----:B------:R-:W-:Y:S05]  /*0670*/  BSYNC.RECONVERGENT B2 ;  /* 0x0000000000027941 */ /* 0x000fea0003800200 */
.L_x_9:
[----:B------:R-:W-:Y:S01]  /*0680*/  FMUL R0, R12, R12 ;  /* 0x0000000c0c007220 */ /* 0x000fe20000400000 */
[----:B------:R-:W-:Y:S01]  /*0690*/  FMUL R17, R3, R13 ;  /* 0x0000000d03117220 */ /* 0x000fe20000400000 */
[----:B------:R-:W-:Y:S02]  /*06a0*/  BSSY.RECONVERGENT B2, `(.L_x_11) ;  /* 0x000001a000027945 */ /* 0x000fe40003800200 */
[-C--:B------:R-:W-:Y:S01]  /*06b0*/  FFMA R0, R11, R11.reuse, R0 ;  /* 0x0000000b0b007223 */ /* 0x080fe20000000000 */
[----:B------:R-:W-:-:S03]  /*06c0*/  FFMA R17, R6, R11, -R17 ;  /* 0x0000000b06117223 */ /* 0x000fc60000000811 */
[----:B------:R-:W-:Y:S01]  /*06d0*/  FFMA R0, R13, R13, R0 ;  /* 0x0000000d0d007223 */ /* 0x000fe20000000000 */
[----:B------:R-:W-:-:S03]  /*06e0*/  FADD R20, R2, R17 ;  /* 0x0000001102147221 */ /* 0x000fc60000000000 */
[----:B------:R-:W-:Y:S01]  /*06f0*/  FADD R18, R0, 1 ;  /* 0x3f80000000127421 */ /* 0x000fe20000000000 */
[----:B------:R-:W-:-:S03]  /*0700*/  FMUL R0, R2, R11 ;  /* 0x0000000b02007220 */ /* 0x000fc60000400000 */
[----:B------:R-:W0:Y:S01]  /*0710*/  MUFU.RCP R21, R18 ;  /* 0x0000001200157308 */ /* 0x000e220000001000 */
[----:B------:R-:W-:-:S04]  /*0720*/  FFMA R19, R3, R12, -R0 ;  /* 0x0000000c03137223 */ /* 0x000fc80000000800 */
[----:B------:R-:W-:-:S04]  /*0730*/  FADD R19, R6, R19 ;  /* 0x0000001306137221 */ /* 0x000fc80000000000 */
[----:B------:R-:W-:-:S04]  /*0740*/  FMUL R17, R19, R12 ;  /* 0x0000000c13117220 */ /* 0x000fc80000400000 */
[----:B------:R-:W-:-:S04]  /*0750*/  FFMA R17, R20, R13, -R17 ;  /* 0x0000000d14117223 */ /* 0x000fc80000000811 */
[----:B------:R-:W-:Y:S01]  /*0760*/  FADD R0, R17, R17 ;  /* 0x0000001111007221 */ /* 0x000fe20000000000 */
[----:B0-----:R-:W-:Y:S01]  /*0770*/  FFMA R10, -R18, R21, 1 ;  /* 0x3f800000120a7423 */ /* 0x001fe20000000115 */
[----:B------:R-:W-:Y:S02]  /*0780*/  FMUL R17, R6, R12 ;  /* 0x0000000c06117220 */ /* 0x000fe40000400000 */
[----:B------:R-:W0:Y:S01]  /*0790*/  FCHK P0, R0, R18 ;  /* 0x0000001200007302 */ /* 0x000e220000000000 */
[----:B------:R-:W-:Y:S01]  /*07a0*/  FFMA R23, R21, R10, R21 ;  /* 0x0000000a15177223 */ /* 0x000fe20000000015 */
[----:B------:R-:W-:-:S03]  /*07b0*/  FFMA R10, R2, R13, -R17 ;  /* 0x0000000d020a7223 */ /* 0x000fc60000000811 */
[----:B------:R-:W-:Y:S01]  /*07c0*/  FFMA R16, R0, R23, RZ ;  /* 0x0000001700107223 */ /* 0x000fe200000000ff */
[----:B------:R-:W-:-:S03]  /*07d0*/  FADD R21, R3, R10 ;  /* 0x0000000a03157221 */ /* 0x000fc60000000000 */
[----:B------:R-:W-:-:S04]  /*07e0*/  FFMA R17, -R18, R16, R0 ;  /* 0x0000001012117223 */ /* 0x000fc80000000100 */
[----:B------:R-:W-:Y:S01]  /*07f0*/  FFMA R16, R23, R17, R16 ;  /* 0x0000001117107223 */ /* 0x000fe20000000010 */
[----:B0-----:R-:W-:Y:S06]  /*0800*/  @!P0 BRA `(.L_x_12) ;  /* 0x00000000000c8947 */ /* 0x001fec0003800000 */
[----:B------:R-:W-:-:S07]  /*0810*/  MOV R10, 0x830 ;  /* 0x00000830000a7802 */ /* 0x000fce0000000f00 */
[----:B------:R-:W-:Y:S05]  /*0820*/  CALL.REL.NOINC `($__internal_1_$__cuda_sm3x_div_rn_noftz_f32_slowpath) ;  /* 0x0000000800ec7944 */ /* 0x000fea0003c00000 */
[----:B------:R-:W-:-:S07]  /*0830*/  MOV R16, R0 ;  /* 0x0000000000107202 */ /* 0x000fce0000000f00 */
.L_x_12:
[----:B------:R-:W-:Y:S05]  /*0840*/  BSYNC.RECONVERGENT B2 ;  /* 0x0000000000027941 */ /* 0x000fea0003800200 */
.L_x_11:
[----:B------:R-:W0:Y:S01]  /*0850*/  MUFU.RCP R23, R18 ;  /* 0x0000001200177308 */ /* 0x000e220000001000 */
[----:B------:R-:W-:Y:S01]  /*0860*/  FMUL R0, R21, R13 ;  /* 0x0000000d15007220 */ /* 0x000fe20000400000 */
[----:B------:R-:W-:Y:S01]  /*0870*/  FADD R16, R3, R16 ;  /* 0x0000001003107221 */ /* 0x000fe20000000000 */
[----:B------:R-:W-:Y:S02]  /*0880*/  BSSY.RECONVERGENT B2, `(.L_x_13) ;  /* 0x000000f000027945 */ /* 0x000fe40003800200 */
[----:B------:R-:W-:Y:S01]  /*0890*/  FFMA R0, R19, R11, -R0 ;  /* 0x0000000b13007223 */ /* 0x000fe20000000800 */
[----:B------:R-:W-:-:S03]  /*08a0*/  FFMA R5, R5, 0.5, R16 ;  /* 0x3f00000005057823 */ /* 0x000fc60000000010 */
[----:B------:R-:W-:-:S04]  /*08b0*/  FADD R17, R0, R0 ;  /* 0x0000000000117221 */ /* 0x000fc80000000000 */
[----:B------:R-:W1:Y:S01]  /*08c0*/  FCHK P0, R17, R18 ;  /* 0x0000001211007302 */ /* 0x000e620000000000 */
[----:B0-----:R-:W-:-:S04]  /*08d0*/  FFMA R10, -R18, R23, 1 ;  /* 0x3f800000120a7423 */ /* 0x001fc80000000117 */
[----:B------:R-:W-:-:S04]  /*08e0*/  FFMA R0, R23, R10, R23 ;  /* 0x0000000a17007223 */ /* 0x000fc80000000017 */
[----:B------:R-:W-:-:S04]  /*08f0*/  FFMA R13, R0, R17, RZ ;  /* 0x00000011000d7223 */ /* 0x000fc800000000ff */
[----:B------:R-:W-:-:S04]  /*0900*/  FFMA R3, -R18, R13, R17 ;  /* 0x0000000d12037223 */ /* 0x000fc80000000111 */
[----:B------:R-:W-:Y:S01]  /*0910*/  FFMA R3, R0, R3, R13 ;  /* 0x0000000300037223 */ /* 0x000fe2000000000d */
[----:B-1----:R-:W-:Y:S06]  /*0920*/  @!P0 BRA `(.L_x_14) ;  /* 0x0000000000108947 */ /* 0x002fec0003800000 */
[----:B------:R-:W-:Y:S02]  /*0930*/  MOV R0, R17 ;  /* 0x0000001100007202 */ /* 0x000fe40000000f00 */
[----:B------:R-:W-:-:S07]  /*0940*/  MOV R10, 0x960 ;  /* 0x00000960000a7802 */ /* 0x000fce0000000f00 */
[----:B------:R-:W-:Y:S05]  /*0950*/  CALL.REL.NOINC `($__internal_1_$__cuda_sm3x_div_rn_noftz_f32_slowpath) ;  /* 0x0000000800a07944 */ /* 0x000fea0003c00000 */
[----:B------:R-:W-:-:S07]  /*0960*/  MOV R3, R0 ;  /* 0x0000000000037202 */ /* 0x000fce0000000f00 */
.L_x_14:
[----:B------:R-:W-:Y:S05]  /*0970*/  BSYNC.RECONVERGENT B2 ;  /* 0x0000000000027941 */ /* 0x000fea0003800200 */
.L_x_13:
        /* <DEDUP_REMOVED lines=17> */
.L_x_16:
[----:B------:R-:W-:Y:S05]  /*0a90*/  BSYNC.RECONVERGENT B2 ;  /* 0x0000000000027941 */ /* 0x000fea0003800200 */
.L_x_15:
[----:B------:R-:W0:Y:S01]  /*0aa0*/  MUFU.RCP R11, R8 ;  /* 0x00000008000b7308 */ /* 0x000e220000001000 */
[----:B------:R-:W-:Y:S01]  /*0ab0*/  FADD R0, R6, R0 ;  /* 0x0000000006007221 */ /* 0x000fe20000000000 */
[----:B------:R-:W-:Y:S01]  /*0ac0*/  FFMA R2, R5, R5, 1 ;  /* 0x3f80000005027423 */ /* 0x000fe20000000005 */
[----:B------:R-:W-:Y:S02]  /*0ad0*/  BSSY.RECONVERGENT B2, `(.L_x_17) ;  /* 0x000000f000027945 */ /* 0x000fe40003800200 */
[----:B------:R-:W-:Y:S01]  /*0ae0*/  FFMA R7, R7, 0.5, R0 ;  /* 0x3f00000007077823 */ /* 0x000fe20000000000 */
[----:B------:R-:W-:-:S03]  /*0af0*/  FFMA R2, R3, R3, R2 ;  /* 0x0000000303027223 */ /* 0x000fc60000000002 */
[----:B------:R-:W-:-:S04]  /*0b00*/  FMUL R13, R7, R7 ;  /* 0x00000007070d7220 */ /* 0x000fc80000400000 */
        /* <DEDUP_REMOVED lines=8> */
[----:B------:R-:W-:Y:S02]  /*0b90*/  MOV R18, R8 ;  /* 0x0000000800127202 */ /* 0x000fe40000000f00 */
[----:B------:R-:W-:-:S07]  /*0ba0*/  MOV R10, 0xbc0 ;  /* 0x00000bc0000a7802 */ /* 0x000fce0000000f00 */
[----:B------:R-:W-:Y:S05]  /*0bb0*/  CALL.REL.NOINC `($__internal_1_$__cuda_sm3x_div_rn_noftz_f32_slowpath) ;  /* 0x0000000800087944 */ /* 0x000fea0003c00000 */
.L_x_18:
[----:B------:R-:W-:Y:S05]  /*0bc0*/  BSYNC.RECONVERGENT B2 ;  /* 0x0000000000027941 */ /* 0x000fea0003800200 */
.L_x_17:
        /* <DEDUP_REMOVED lines=9> */
[----:B------:R-:W-:Y:S01]  /*0c60*/  MOV R2, R18 ;  /* 0x0000001200027202 */ /* 0x000fe20000000f00 */
[----:B------:R-:W-:Y:S06]  /*0c70*/  BRA `(.L_x_21) ;  /* 0x0000000000107947 */ /* 0x000fec0003800000 */
.L_x_20:
[----:B------:R-:W-:Y:S01]  /*0c80*/  FMUL.FTZ R2, R11, R0 ;  /* 0x000000000b027220 */ /* 0x000fe20000410000 */
[----:B------:R-:W-:-:S03]  /*0c90*/  FMUL.FTZ R0, R0, 0.5 ;  /* 0x3f00000000007820 */ /* 0x000fc60000410000 */
[----:B------:R-:W-:-:S04]  /*0ca0*/  FFMA R11, -R2, R2, R11 ;  /* 0x00000002020b7223 */ /* 0x000fc8000000010b */
[----:B------:R-:W-:-:S07]  /*0cb0*/  FFMA R2, R11, R0, R2 ;  /* 0x000000000b027223 */ /* 0x000fce0000000002 */
.L_x_21:
[----:B------:R-:W-:Y:S05]  /*0cc0*/  BSYNC.RECONVERGENT B0 ;  /* 0x0000000000007941 */ /* 0x000fea0003800200 */
.L_x_19:
[----:B------:R0:W5:Y:S01]  /*0cd0*/  LDG.E R13, desc[UR4][R14.64] ;  /* 0x000000040e0d7981 */ /* 0x000162000c1e1900 */
[----:B------:R-:W1:Y:S01]  /*0ce0*/  LDCU UR6, c[0x0][0x3ac] ;  /* 0x00007580ff0677ac */ /* 0x000e620008000800 */
[----:B------:R-:W-:Y:S01]  /*0cf0*/  BSSY.RECONVERGENT B2, `(.L_x_22) ;  /* 0x0000010000027945 */ /* 0x000fe20003800200 */
[----:B-1----:R-:W-:Y:S01]  /*0d00*/  FMUL R2, R2, UR6 ;  /* 0x0000000602027c20 */ /* 0x002fe20008400000 */
[----:B------:R-:W1:Y:S03]  /*0d10*/  LDCU UR6, c[0x0][0x3b0] ;  /* 0x00007600ff0677ac */ /* 0x000e660008000800 */
[----:B------:R-:W2:Y:S01]  /*0d20*/  MUFU.RCP R11, R2 ;  /* 0x00000002000b7308 */ /* 0x000ea20000001000 */
[----:B-1----:R-:W-:Y:S01]  /*0d30*/  FMUL R0, R5, UR6 ;  /* 0x0000000605007c20 */ /* 0x002fe20008400000 */
[----:B--2---:R-:W-:-:S06]  /*0d40*/  FFMA R4, -R2, R11, 1 ;  /* 0x3f80000002047423 */ /* 0x004fcc000000010b */
[----:B------:R-:W1:Y:S01]  /*0d50*/  FCHK P0, R0, R2 ;  /* 0x0000000200007302 */ /* 0x000e620000000000 */
[----:B------:R-:W-:-:S04]  /*0d60*/  FFMA R11, R11, R4, R11 ;  /* 0x000000040b0b7223 */ /* 0x000fc8000000000b */
[----:B------:R-:W-:-:S04]  /*0d70*/  FFMA R4, R0, R11, RZ ;  /* 0x0000000b00047223 */ /* 0x000fc800000000ff */
[----:B------:R-:W-:-:S04]  /*0d80*/  FFMA R6, -R2, R4, R0 ;  /* 0x0000000402067223 */ /* 0x000fc80000000100 */
[----:B------:R-:W-:Y:S01]  /*0d90*/  FFMA R4, R11, R6, R4 ;  /* 0x000000060b047223 */ /* 0x000fe20000000004 */
[----:B01----:R-:W-:Y:S06]  /*0da0*/  @!P0 BRA `(.L_x_23) ;  /* 0x0000000000108947 */ /* 0x003fec0003800000 */
[----:B------:R-:W-:Y:S02]  /*0db0*/  MOV R18, R2 ;  /* 0x0000000200127202 */ /* 0x000fe40000000f00 */
[----:B------:R-:W-:-:S07]  /*0dc0*/  MOV R10, 0xde0 ;  /* 0x00000de0000a7802 */ /* 0x000fce0000000f00 */
[----:B-----5:R-:W-:Y:S05]  /*0dd0*/  CALL.REL.NOINC `($__internal_1_$__cuda_sm3x_div_rn_noftz_f32_slowpath) ;  /* 0x0000000400807944 */ /* 0x020fea0003c00000 */
[----:B------:R-:W-:-:S07]  /*0de0*/  MOV R4, R0 ;  /* 0x0000000000047202 */ /* 0x000fce0000000f00 */
.L_x_23:
[----:B------:R-:W-:Y:S05]  /*0df0*/  BSYNC.RECONVERGENT B2 ;  /* 0x0000000000027941 */ /* 0x000fea0003800200 */
.L_x_22:
[----:B------:R0:W5:Y:S01]  /*0e00*/  LDG.E R11, desc[UR4][R14.64+0x4] ;  /* 0x000004040e0b7981 */ /* 0x000162000c1e1900 */
[----:B------:R-:W1:Y:S01]  /*0e10*/  LDCU UR6, c[0x0][0x3b0] ;  /* 0x00007600ff0677ac */ /* 0x000e620008000800 */
[----:B------:R-:W2:Y:S01]  /*0e20*/  MUFU.RCP R17, R2 ;  /* 0x0000000200117308 */ /* 0x000ea20000001000 */
[----:B------:R-:W-:Y:S01]  /*0e30*/  BSSY.RECONVERGENT B2, `(.L_x_24) ;  /* 0x000000f000027945 */ /* 0x000fe20003800200 */
[----:B-----5:R-:W-:Y:S01]  /*0e40*/  FADD R13, R13, R4 ;  /* 0x000000040d0d7221 */ /* 0x020fe20000000000 */
[----:B-1----:R-:W-:Y:S01]  /*0e50*/  FMUL R19, R3, UR6 ;  /* 0x0000000603137c20 */ /* 0x002fe20008400000 */
[----:B--2---:R-:W-:-:S04]  /*0e60*/  FFMA R0, -R2, R17, 1 ;  /* 0x3f80000002007423 */ /* 0x004fc80000000111 */
[----:B------:R-:W1:Y:S01]  /*0e70*/  FCHK P0, R19, R2 ;  /* 0x0000000213007302 */ /* 0x000e620000000000 */
[----:B------:R-:W-:-:S04]  /*0e80*/  FFMA R0, R17, R0, R17 ;  /* 0x0000000011007223 */ /* 0x000fc80000000011 */
[----:B------:R-:W-:-:S04]  /*0e90*/  FFMA R17, R0, R19, RZ ;  /* 0x0000001300117223 */ /* 0x000fc800000000ff */
[----:B------:R-:W-:-:S04]  /*0ea0*/  FFMA R6, -R2, R17, R19 ;  /* 0x0000001102067223 */ /* 0x000fc80000000113 */
[----:B------:R-:W-:Y:S01]  /*0eb0*/  FFMA R6, R0, R6, R17 ;  /* 0x0000000600067223 */ /* 0x000fe20000000011 */
[----:B01----:R-:W-:Y:S06]  /*0ec0*/  @!P0 BRA `(.L_x_25) ;  /* 0x0000000000148947 */ /* 0x003fec0003800000 */
[----:B------:R-:W-:Y:S02]  /*0ed0*/  MOV R0, R19 ;  /* 0x0000001300007202 */ /* 0x000fe40000000f00 */
[----:B------:R-:W-:Y:S02]  /*0ee0*/  MOV R18, R2 ;  /* 0x0000000200127202 */ /* 0x000fe40000000f00 */
[----:B------:R-:W-:-:S07]  /*0ef0*/  MOV R10, 0xf10 ;  /* 0x00000f10000a7802 */ /* 0x000fce0000000f00 */
[----:B------:R-:W-:Y:S05]  /*0f00*/  CALL.REL.NOINC `($__internal_1_$__cuda_sm3x_div_rn_noftz_f32_slowpath) ;  /* 0x0000000400347944 */ /* 0x000fea0003c00000 */
[----:B------:R-:W-:-:S07]  /*0f10*/  MOV R6, R0 ;  /* 0x0000000000067202 */ /* 0x000fce0000000f00 */
.L_x_25:
[----:B------:R-:W-:Y:S05]  /*0f20*/  BSYNC.RECONVERGENT B2 ;  /* 0x0000000000027941 */ /* 0x000fea0003800200 */
.L_x_24:
[----:B------:R0:W5:Y:S01]  /*0f30*/  LDG.E R4, desc[UR4][R14.64+0x8] ;  /* 0x000008040e047981 */ /* 0x000162000c1e1900 */
[----:B------:R-:W1:Y:S01]  /*0f40*/  LDCU UR6, c[0x0][0x3b0] ;  /* 0x00007600ff0677ac */ /* 0x000e620008000800 */
[----:B------:R-:W2:Y:S01]  /*0f50*/  MUFU.RCP R17, R2 ;  /* 0x0000000200117308 */ /* 0x000ea20000001000 */
[----:B------:R-:W-:Y:S01]  /*0f60*/  BSSY.RECONVERGENT B2, `(.L_x_26) ;  /* 0x000000e000027945 */ /* 0x000fe20003800200 */
[----:B------:R-:W-:Y:S01]  /*0f70*/  FADD R11, R11, R6 ;  /* 0x000000060b0b7221 */ /* 0x000fe20000000000 */
        /* <DEDUP_REMOVED lines=11> */
[----:B-----5:R-:W-:Y:S05]  /*1030*/  CALL.REL.NOINC `($__internal_1_$__cuda_sm3x_div_rn_noftz_f32_slowpath) ;  /* 0x0000000000e87944 */ /* 0x020fea0003c00000 */
.L_x_27:
[----:B------:R-:W-:Y:S05]  /*1040*/  BSYNC.RECONVERGENT B2 ;  /* 0x0000000000027941 */ /* 0x000fea0003800200 */
.L_x_26:
[----:B------:R-:W0:Y:S01]  /*1050*/  LDC.64 R16, c[0x0][0x388] ;  /* 0x0000e200ff107b82 */ /* 0x000e220000000a00 */
[----:B-----5:R-:W-:Y:S01]  /*1060*/  FADD R19, R4, R0 ;  /* 0x0000000004137221 */ /* 0x020fe20000000000 */
[----:B------:R1:W-:Y:S04]  /*1070*/  STG.E desc[UR4][R14.64+0x4], R11 ;  /* 0x0000040b0e007986 */ /* 0x0003e8000c101904 */
[----:B------:R-:W-:Y:S02]  /*1080*/  STG.E desc[UR4][R14.64+0xc], R5 ;  /* 0x00000c050e007986 */ /* 0x000fe4000c101904 */
[----:B------:R-:W2:Y:S02]  /*1090*/  LDC R0, c[0x0][0x3b8] ;  /* 0x0000ee00ff007b82 */ /* 0x000ea40000000800 */
[----:B------:R3:W-:Y:S04]  /*10a0*/  STG.E desc[UR4][R14.64+0x10], R3 ;  /* 0x000010030e007986 */ /* 0x0007e8000c101904 */
[----:B------:R-:W-:Y:S04]  /*10b0*/  STG.E desc[UR4][R14.64+0x14], R7 ;  /* 0x000014070e007986 */ /* 0x000fe8000c101904 */
[----:B------:R4:W-:Y:S04]  /*10c0*/  STG.E desc[UR4][R14.64+0x8], R19 ;  /* 0x000008130e007986 */ /* 0x0009e8000c101904 */
[----:B------:R-:W-:Y:S01]  /*10d0*/  STG.E desc[UR4][R14.64], R13 ;  /* 0x0000000d0e007986 */ /* 0x000fe2000c101904 */
[----:B0-----:R-:W-:-:S05]  /*10e0*/  IMAD.WIDE R8, R9, 0x30, R16 ;  /* 0x0000003009087825 */ /* 0x001fca00078e0210 */
[----:B------:R-:W2:Y:S02]  /*10f0*/  LDG.E.64 R16, desc[UR4][R8.64] ;  /* 0x0000000408107981 */ /* 0x000ea4000c1e1b00 */
[----:B--2---:R-:W-:-:S05]  /*1100*/  IMAD.WIDE R16, R0, 0x4, R16 ;  /* 0x0000000400107825 */ /* 0x004fca00078e0210 */
[----:B------:R0:W-:Y:S04]  /*1110*/  STG.E desc[UR4][R16.64], R13 ;  /* 0x0000000d10007986 */ /* 0x0001e8000c101904 */
[----:B-1----:R-:W2:Y:S04]  /*1120*/  LDG.E.64 R10, desc[UR4][R8.64+0x8] ;  /* 0x00000804080a7981 */ /* 0x002ea8000c1e1b00 */
[----:B------:R-:W3:Y:S01]  /*1130*/  LDG.E R21, desc[UR4][R14.64+0x4] ;  /* 0x000004040e157981 */ /* 0x000ee2000c1e1900 */
[----:B--2---:R-:W-:-:S05]  /*1140*/  IMAD.WIDE R10, R0, 0x4, R10 ;  /* 0x00000004000a7825 */ /* 0x004fca00078e020a */
[----:B---3--:R1:W-:Y:S04]  /*1150*/  STG.E desc[UR4][R10.64], R21 ;  /* 0x000000150a007986 */ /* 0x0083e8000c101904 */
[----:B------:R-:W2:Y:S04]  /*1160*/  LDG.E.64 R2, desc[UR4][R8.64+0x10] ;  /* 0x0000100408027981 */ /* 0x000ea8000c1e1b00 */
[----:B----4-:R-:W3:Y:S01]  /*1170*/  LDG.E R19, desc[UR4][R14.64+0x8] ;  /* 0x000008040e137981 */ /* 0x010ee2000c1e1900 */
[----:B--2---:R-:W-:-:S05]  /*1180*/  IMAD.WIDE R2, R0, 0x4, R2 ;  /* 0x0000000400027825 */ /* 0x004fca00078e0202 */
[----:B---3--:R-:W-:Y:S04]  /*1190*/  STG.E desc[UR4][R2.64], R19 ;  /* 0x0000001302007986 */ /* 0x008fe8000c101904 */
[----:B------:R-:W2:Y:S04]  /*11a0*/  LDG.E.64 R4, desc[UR4][R8.64+0x18] ;  /* 0x0000180408047981 */ /* 0x000ea8000c1e1b00 */
[----:B------:R-:W3:Y:S01]  /*11b0*/  LDG.E R23, desc[UR4][R14.64+0xc] ;  /* 0x00000c040e177981 */ /* 0x000ee2000c1e1900 */
[----:B--2---:R-:W-:-:S05]  /*11c0*/  IMAD.WIDE R4, R0, 0x4, R4 ;  /* 0x0000000400047825 */ /* 0x004fca00078e0204 */
[----:B---3--:R-:W-:Y:S04]  /*11d0*/  STG.E desc[UR4][R4.64], R23 ;  /* 0x0000001704007986 */ /* 0x008fe8000c101904 */
[----:B------:R-:W2:Y:S04]  /*11e0*/  LDG.E.64 R6, desc[UR4][R8.64+0x20] ;  /* 0x0000200408067981 */ /* 0x000ea8000c1e1b00 */
[----:B0-----:R-:W3:Y:S01]  /*11f0*/  LDG.E R13, desc[UR4][R14.64+0x10] ;  /* 0x000010040e0d7981 */ /* 0x001ee2000c1e1900 */
[----:B--2---:R-:W-:-:S05]  /*1200*/  IMAD.WIDE R6, R0, 0x4, R6 ;  /* 0x0000000400067825 */ /* 0x004fca00078e0206 */
[----:B---3--:R-:W-:Y:S04]  /*1210*/  STG.E desc[UR4][R6.64], R13 ;  /* 0x0000000d06007986 */ /* 0x008fe8000c101904 */
[----:B-1----:R-:W2:Y:S04]  /*1220*/  LDG.E.64 R10, desc[UR4][R8.64+0x28] ;  /* 0x00002804080a7981 */ /* 0x002ea8000c1e1b00 */
[----:B------:R-:W3:Y:S01]  /*1230*/  LDG.E R17, desc[UR4][R14.64+0x14] ;  /* 0x000014040e117981 */ /* 0x000ee2000c1e1900 */
[----:B--2---:R-:W-:-:S05]  /*1240*/  IMAD.WIDE R10, R0, 0x4, R10 ;  /* 0x00000004000a7825 */ /* 0x004fca00078e020a */
[----:B---3--:R-:W-:Y:S01]  /*1250*/  STG.E desc[UR4][R10.64], R17 ;  /* 0x000000110a007986 */ /* 0x008fe2000c101904 */
[----:B------:R-:W-:Y:S05]  /*1260*/  EXIT ;  /* 0x000000000000794d */ /* 0x000fea0003800000 */
        .weak           $__internal_0_$__cuda_sm20_sqrt_rn_f32_slowpath
        .type           $__internal_0_$__cuda_sm20_sqrt_rn_f32_slowpath,@function
        .size           $__internal_0_$__cuda_sm20_sqrt_rn_f32_slowpath,($__internal_1_$__cuda_sm3x_div_rn_noftz_f32_slowpath - $__internal_0_$__cuda_sm20_sqrt_rn_f32_slowpath)
$__internal_0_$__cuda_sm20_sqrt_rn_f32_slowpath:
[----:B------:R-:W-:-:S13]  /*1270*/  LOP3.LUT P0, RZ, R0, 0x7fffffff, RZ, 0xc0, !PT ;  /* 0x7fffffff00ff7812 */ /* 0x000fda000780c0ff */
[----:B------:R-:W-:Y:S01]  /*1280*/  @!P0 MOV R10, R0 ;  /* 0x00000000000a8202 */ /* 0x000fe20000000f00 */
[----:B------:R-:W-:Y:S06]  /*1290*/  @!P0 BRA `(.L_x_28) ;  /* 0x0000000000408947 */ /* 0x000fec0003800000 */
[----:B------:R-:W-:-:S13]  /*12a0*/  FSETP.GEU.FTZ.AND P0, PT, R0, RZ, PT ;  /* 0x000000ff0000720b */ /* 0x000fda0003f1e000 */
[----:B------:R-:W-:Y:S01]  /*12b0*/  @!P0 MOV R10, 0x7fffffff ;  /* 0x7fffffff000a8802 */ /* 0x000fe20000000f00 */
[----:B------:R-:W-:Y:S06]  /*12c0*/  @!P0 BRA `(.L_x_28) ;  /* 0x0000000000348947 */ /* 0x000fec0003800000 */
[----:B------:R-:W-:-:S13]  /*12d0*/  FSETP.GTU.FTZ.AND P0, PT, |R0|, +INF , PT ;  /* 0x7f8000000000780b */ /* 0x000fda0003f1c200 */
[----:B------:R-:W-:Y:S01]  /*12e0*/  @P0 FADD.FTZ R10, R0, 1 ;  /* 0x3f800000000a0421 */ /* 0x000fe20000010000 */
[----:B------:R-:W-:Y:S06]  /*12f0*/  @P0 BRA `(.L_x_28) ;  /* 0x0000000000280947 */ /* 0x000fec0003800000 */
[----:B------:R-:W-:-:S13]  /*1300*/  FSETP.NEU.FTZ.AND P0, PT, |R0|, +INF , PT ;  /* 0x7f8000000000780b */ /* 0x000fda0003f1d200 */
[----:B------:R-:W-:-:S04]  /*1310*/  @P0 FFMA R11, R0, 1.84467440737095516160e+19, RZ ;  /* 0x5f800000000b0823 */ /* 0x000fc800000000ff */
[----:B------:R-:W0:Y:S02]  /*1320*/  @P0 MUFU.RSQ R10, R11 ;  /* 0x0000000b000a0308 */ /* 0x000e240000001400 */
[----:B0-----:R-:W-:Y:S01]  /*1330*/  @P0 FMUL.FTZ R12, R11, R10 ;  /* 0x0000000a0b0c0220 */ /* 0x001fe20000410000 */
[----:B------:R-:W-:Y:S01]  /*1340*/  @P0 FMUL.FTZ R18, R10, 0.5 ;  /* 0x3f0000000a120820 */ /* 0x000fe20000410000 */
[----:B------:R-:W-:Y:S02]  /*1350*/  @!P0 MOV R10, R0 ;  /* 0x00000000000a8202 */ /* 0x000fe40000000f00 */
[----:B------:R-:W-:-:S04]  /*1360*/  @P0 FADD.FTZ R16, -R12, -RZ ;  /* 0x800000ff0c100221 */ /* 0x000fc80000010100 */
[----:B------:R-:W-:-:S04]  /*1370*/  @P0 FFMA R17, R12, R16, R11 ;  /* 0x000000100c110223 */ /* 0x000fc8000000000b */
[----:B------:R-:W-:-:S04]  /*1380*/  @P0 FFMA R17, R17, R18, R12 ;  /* 0x0000001211110223 */ /* 0x000fc8000000000c */
[----:B------:R-:W-:-:S07]  /*1390*/  @P0 FMUL.FTZ R10, R17, 2.3283064365386962891e-10 ;  /* 0x2f800000110a0820 */ /* 0x000fce0000410000 */
.L_x_28:
[----:B------:R-:W-:Y:S01]  /*13a0*/  HFMA2 R11, -RZ, RZ, 0, 0 ;  /* 0x00000000ff0b7431 */ /* 0x000fe200000001ff */
[----:B------:R-:W-:Y:S02]  /*13b0*/  MOV R18, R10 ;  /* 0x0000000a00127202 */ /* 0x000fe40000000f00 */
[----:B------:R-:W-:-:S04]  /*13c0*/  MOV R10, R19 ;  /* 0x00000013000a7202 */ /* 0x000fc80000000f00 */
[----:B------:R-:W-:Y:S05]  /*13d0*/  RET.REL.NODEC R10 `(_Z16update_particlesP8ParticleP15ParticleHistory6float3S3_fffii) ;  /* 0xffffffec0a087950 */ /* 0x000fea0003c3ffff */
        .weak           $__internal_1_$__cuda_sm3x_div_rn_noftz_f32_slowpath
        .type           $__internal_1_$__cuda_sm3x_div_rn_noftz_f32_slowpath,@function
        .size           $__internal_1_$__cuda_sm3x_div_rn_noftz_f32_slowpath,(.L_x_42 - $__internal_1_$__cuda_sm3x_div_rn_noftz_f32_slowpath)
$__internal_1_$__cuda_sm3x_div_rn_noftz_f32_slowpath:
[----:B------:R-:W-:Y:S01]  /*13e0*/  SHF.R.U32.HI R16, RZ, 0x17, R18 ;  /* 0x00000017ff107819 */ /* 0x000fe20000011612 */
[----:B------:R-:W-:Y:S01]  /*13f0*/  BSSY.RECONVERGENT B0, `(.L_x_29) ;  /* 0x0000063000007945 */ /* 0x000fe20003800200 */
[----:B------:R-:W-:Y:S02]  /*1400*/  SHF.R.U32.HI R22, RZ, 0x17, R0 ;  /* 0x00000017ff167819 */ /* 0x000fe40000011600 */
[----:B------:R-:W-:Y:S02]  /*1410*/  LOP3.LUT R16, R16, 0xff, RZ, 0xc0, !PT ;  /* 0x000000ff10107812 */ /* 0x000fe400078ec0ff */
[----:B------:R-:W-:Y:S02]  /*1420*/  LOP3.LUT R22, R22, 0xff, RZ, 0xc0, !PT ;  /* 0x000000ff16167812 */ /* 0x000fe400078ec0ff */
[----:B------:R-:W-:Y:S02]  /*1430*/  IADD3 R23, PT, PT, R16, -0x1, RZ ;  /* 0xffffffff10177810 */ /* 0x000fe40007ffe0ff */
[----:B------:R-:W-:-:S02]  /*1440*/  IADD3 R24, PT, PT, R22, -0x1, RZ ;  /* 0xffffffff16187810 */ /* 0x000fc40007ffe0ff */
[----:B------:R-:W-:Y:S02]  /*1450*/  ISETP.GT.U32.AND P0, PT, R23, 0xfd, PT ;  /* 0x000000fd1700780c */ /* 0x000fe40003f04070 */
[----:B------:R-:W-:Y:S02]  /*1460*/  MOV R25, R18 ;  /* 0x0000001200197202 */ /* 0x000fe40000000f00 */
[----:B------:R-:W-:-:S13]  /*1470*/  ISETP.GT.U32.OR P0, PT, R24, 0xfd, P0 ;  /* 0x000000fd1800780c */ /* 0x000fda0000704470 */
[----:B------:R-:W-:Y:S01]  /*1480*/  @!P0 MOV R17, RZ ;  /* 0x000000ff00118202 */ /* 0x000fe20000000f00 */
[----:B------:R-:W-:Y:S06]  /*1490*/  @!P0 BRA `(.L_x_30) ;  /* 0x00000000005c8947 */ /* 0x000fec0003800000 */
[----:B------:R-:W-:Y:S02]  /*14a0*/  FSETP.GTU.FTZ.AND P0, PT, |R0|, +INF , PT ;  /* 0x7f8000000000780b */ /* 0x000fe40003f1c200 */
[----:B------:R-:W-:-:S04]  /*14b0*/  FSETP.GTU.FTZ.AND P1, PT, |R18|, +INF , PT ;  /* 0x7f8000001200780b */ /* 0x000fc80003f3c200 */
[----:B------:R-:W-:-:S13]  /*14c0*/  PLOP3.LUT P0, PT, P0, P1, PT, 0xf8, 0x8f ;  /* 0x00000000008f781c */ /* 0x000fda0000703f70 */
[----:B------:R-:W-:Y:S05]  /*14d0*/  @P0 BRA `(.L_x_31) ;  /* 0x00000004004c0947 */ /* 0x000fea0003800000 */
[----:B------:R-:W-:-:S13]  /*14e0*/  LOP3.LUT P0, RZ, R25, 0x7fffffff, R0, 0xc8, !PT ;  /* 0x7fffffff19ff7812 */ /* 0x000fda000780c800 */
[----:B------:R-:W-:Y:S05]  /*14f0*/  @!P0 BRA `(.L_x_32) ;  /* 0x00000004003c8947 */ /* 0x000fea0003800000 */
[----:B------:R-:W-:Y:S02]  /*1500*/  FSETP.NEU.FTZ.AND P2, PT, |R0|, +INF , PT ;  /* 0x7f8000000000780b */ /* 0x000fe40003f5d200 */
[----:B------:R-:W-:Y:S02]  /*1510*/  FSETP.NEU.FTZ.AND P1, PT, |R18|, +INF , PT ;  /* 0x7f8000001200780b */ /* 0x000fe40003f3d200 */
[----:B------:R-:W-:-:S11]  /*1520*/  FSETP.NEU.FTZ.AND P0, PT, |R0|, +INF , PT ;  /* 0x7f8000000000780b */ /* 0x000fd60003f1d200 */
[----:B------:R-:W-:Y:S05]  /*1530*/  @!P1 BRA !P2, `(.L_x_32) ;  /* 0x00000004002c9947 */ /* 0x000fea0005000000 */
[----:B------:R-:W-:-:S04]  /*1540*/  LOP3.LUT P2, RZ, R0, 0x7fffffff, RZ, 0xc0, !PT ;  /* 0x7fffffff00ff7812 */ /* 0x000fc8000784c0ff */
[----:B------:R-:W-:-:S13]  /*1550*/  PLOP3.LUT P1, PT, P1, P2, PT, 0x2f, 0xf2 ;  /* 0x0000000000f2781c */ /* 0x000fda0000f24577 */
[----:B------:R-:W-:Y:S05]  /*1560*/  @P1 BRA `(.L_x_33) ;  /* 0x0000000400181947 */ /* 0x000fea0003800000 */
[----:B------:R-:W-:-:S04]  /*1570*/  LOP3.LUT P1, RZ, R25, 0x7fffffff, RZ, 0xc0, !PT ;  /* 0x7fffffff19ff7812 */ /* 0x000fc8000782c0ff */
[----:B------:R-:W-:-:S13]  /*1580*/  PLOP3.LUT P0, PT, P0, P1, PT, 0x2f, 0xf2 ;  /* 0x0000000000f2781c */ /* 0x000fda0000702577 */
[----:B------:R-:W-:Y:S05]  /*1590*/  @P0 BRA `(.L_x_34) ;  /* 0x0000000400000947 */ /* 0x000fea0003800000 */
[----:B------:R-:W-:Y:S02]  /*15a0*/  ISETP.GE.AND P0, PT, R24, RZ, PT ;  /* 0x000000ff1800720c */ /* 0x000fe40003f06270 */
[----:B------:R-:W-:-:S11]  /*15b0*/  ISETP.GE.AND P1, PT, R23, RZ, PT ;  /* 0x000000ff1700720c */ /* 0x000fd60003f26270 */
[----:B------:R-:W-:Y:S01]  /*15c0*/  @P0 MOV R17, RZ ;  /* 0x000000ff00110202 */ /* 0x000fe20000000f00 */
[----:B------:R-:W-:Y:S01]  /*15d0*/  @!P0 FFMA R0, R0, 1.84467440737095516160e+19, RZ ;  /* 0x5f80000000008823 */ /* 0x000fe200000000ff */
[----:B------:R-:W-:Y:S01]  /*15e0*/  @!P0 MOV R17, 0xffffffc0 ;  /* 0xffffffc000118802 */ /* 0x000fe20000000f00 */
[----:B------:R-:W-:-:S03]  /*15f0*/  @!P1 FFMA R25, R18, 1.84467440737095516160e+19, RZ ;  /* 0x5f80000012199823 */ /* 0x000fc600000000ff */
[----:B------:R-:W-:-:S07]  /*1600*/  @!P1 IADD3 R17, PT, PT, R17, 0x40, RZ ;  /* 0x0000004011119810 */ /* 0x000fce0007ffe0ff */
.L_x_30:
[----:B------:R-:W-:Y:S01]  /*1610*/  LEA R26, R16, 0xc0800000, 0x17 ;  /* 0xc0800000101a7811 */ /* 0x000fe200078eb8ff */
[----:B------:R-:W-:Y:S01]  /*1620*/  BSSY.RECONVERGENT B1, `(.L_x_35) ;  /* 0x0000036000017945 */ /* 0x000fe20003800200 */
[----:B------:R-:W-:Y:S02]  /*1630*/  IADD3 R27, PT, PT, R22, -0x7f, RZ ;  /* 0xffffff81161b7810 */ /* 0x000fe40007ffe0ff */
[----:B------:R-:W-:-:S03]  /*1640*/  IADD3 R26, PT, PT, -R26, R25, RZ ;  /* 0x000000191a1a7210 */ /* 0x000fc60007ffe1ff */
[----:B------:R-:W-:Y:S01]  /*1650*/  IMAD R0, R27, -0x800000, R0 ;  /* 0xff8000001b007824 */ /* 0x000fe200078e0200 */
[----:B------:R-:W0:Y:S01]  /*1660*/  MUFU.RCP R23, R26 ;  /* 0x0000001a00177308 */ /* 0x000e220000001000 */
[----:B------:R-:W-:-:S04]  /*1670*/  FADD.FTZ R25, -R26, -RZ ;  /* 0x800000ff1a197221 */ /* 0x000fc80000010100 */
[----:B0-----:R-:W-:-:S04]  /*1680*/  FFMA R22, R23, R25, 1 ;  /* 0x3f80000017167423 */ /* 0x001fc80000000019 */
[----:B------:R-:W-:-:S04]  /*1690*/  FFMA R23, R23, R22, R23 ;  /* 0x0000001617177223 */ /* 0x000fc80000000017 */
[----:B------:R-:W-:-:S04]  /*16a0*/  FFMA R22, R0, R23, RZ ;  /* 0x0000001700167223 */ /* 0x000fc800000000ff */
[----:B------:R-:W-:-:S04]  /*16b0*/  FFMA R24, R25, R22, R0 ;  /* 0x0000001619187223 */ /* 0x000fc80000000000 */
[----:B------:R-:W-:Y:S01]  /*16c0*/  FFMA R24, R23, R24, R22 ;  /* 0x0000001817187223 */ /* 0x000fe20000000016 */
[----:B------:R-:W-:-:S03]  /*16d0*/  IADD3 R22, PT, PT, R27, 0x7f, -R16 ;  /* 0x0000007f1b167810 */ /* 0x000fc60007ffe810 */
[----:B------:R-:W-:Y:S01]  /*16e0*/  FFMA R25, R25, R24, R0 ;  /* 0x0000001819197223 */ /* 0x000fe20000000000 */
[----:B------:R-:W-:-:S03]  /*16f0*/  IADD3 R17, PT, PT, R22, R17, RZ ;  /* 0x0000001116117210 */ /* 0x000fc60007ffe0ff */
[----:B------:R-:W-:-:S05]  /*1700*/  FFMA R0, R23, R25, R24 ;  /* 0x0000001917007223 */ /* 0x000fca0000000018 */
[----:B------:R-:W-:-:S04]  /*1710*/  SHF.R.U32.HI R16, RZ, 0x17, R0 ;  /* 0x00000017ff107819 */ /* 0x000fc80000011600 */
[----:B------:R-:W-:-:S04]  /*1720*/  LOP3.LUT R16, R16, 0xff, RZ, 0xc0, !PT ;  /* 0x000000ff10107812 */ /* 0x000fc800078ec0ff */
[----:B------:R-:W-:-:S04]  /*1730*/  IADD3 R16, PT, PT, R16, R17, RZ ;  /* 0x0000001110107210 */ /* 0x000fc80007ffe0ff */
[----:B------:R-:W-:-:S04]  /*1740*/  IADD3 R22, PT, PT, R16, -0x1, RZ ;  /* 0xffffffff10167810 */ /* 0x000fc80007ffe0ff */
[----:B------:R-:W-:-:S13]  /*1750*/  ISETP.GE.U32.AND P0, PT, R22, 0xfe, PT ;  /* 0x000000fe1600780c */ /* 0x000fda0003f06070 */
[----:B------:R-:W-:Y:S05]  /*1760*/  @!P0 BRA `(.L_x_36) ;  /* 0x0000000000808947 */ /* 0x000fea0003800000 */
[----:B------:R-:W-:-:S13]  /*1770*/  ISETP.GT.AND P0, PT, R16, 0xfe, PT ;  /* 0x000000fe1000780c */ /* 0x000fda0003f04270 */
[----:B------:R-:W-:Y:S05]  /*1780*/  @P0 BRA `(.L_x_37) ;  /* 0x00000000006c0947 */ /* 0x000fea0003800000 */
[----:B------:R-:W-:-:S13]  /*1790*/  ISETP.GE.AND P0, PT, R16, 0x1, PT ;  /* 0x000000011000780c */ /* 0x000fda0003f06270 */
[----:B------:R-:W-:Y:S05]  /*17a0*/  @P0 BRA `(.L_x_38) ;  /* 0x0000000000740947 */ /* 0x000fea0003800000 */
[----:B------:R-:W-:Y:S02]  /*17b0*/  ISETP.GE.AND P0, PT, R16, -0x18, PT ;  /* 0xffffffe81000780c */ /* 0x000fe40003f06270 */
[----:B------:R-:W-:-:S11]  /*17c0*/  LOP3.LUT R0, R0, 0x80000000, RZ, 0xc0, !PT ;  /* 0x8000000000007812 */ /* 0x000fd600078ec0ff */
[----:B------:R-:W-:Y:S05]  /*17d0*/  @!P0 BRA `(.L_x_38) ;  /* 0x0000000000688947 */ /* 0x000fea0003800000 */
[CCC-:B------:R-:W-:Y:S01]  /*17e0*/  FFMA.RZ R17, R23.reuse, R25.reuse, R24.reuse ;  /* 0x0000001917117223 */ /* 0x1c0fe2000000c018 */
[CCC-:B------:R-:W-:Y:S01]  /*17f0*/  FFMA.RP R22, R23.reuse, R25.reuse, R24.reuse ;  /* 0x0000001917167223 */ /* 0x1c0fe20000008018 */
[----:B------:R-:W-:Y:S01]  /*1800*/  FFMA.RM R25, R23, R25, R24 ;  /* 0x0000001917197223 */ /* 0x000fe20000004018 */
[C---:B------:R-:W-:Y:S02]  /*1810*/  IADD3 R23, PT, PT, R16.reuse, 0x20, RZ ;  /* 0x0000002010177810 */ /* 0x040fe40007ffe0ff */
[----:B------:R-:W-:Y:S02]  /*1820*/  LOP3.LUT R17, R17, 0x7fffff, RZ, 0xc0, !PT ;  /* 0x007fffff11117812 */ /* 0x000fe400078ec0ff */
[C---:B------:R-:W-:Y:S02]  /*1830*/  ISETP.NE.AND P2, PT, R16.reuse, RZ, PT ;  /* 0x000000ff1000720c */ /* 0x040fe40003f45270 */
[----:B------:R-:W-:Y:S02]  /*1840*/  LOP3.LUT R24, R17, 0x800000, RZ, 0xfc, !PT ;  /* 0x0080000011187812 */ /* 0x000fe400078efcff */
[----:B------:R-:W-:-:S02]  /*1850*/  ISETP.NE.AND P1, PT, R16, RZ, PT ;  /* 0x000000ff1000720c */ /* 0x000fc40003f25270 */
[----:B------:R-:W-:Y:S02]  /*1860*/  IADD3 R16, PT, PT, -R16, RZ, RZ ;  /* 0x000000ff10107210 */ /* 0x000fe40007ffe1ff */
[----:B------:R-:W-:Y:S02]  /*1870*/  SHF.L.U32 R23, R24, R23, RZ ;  /* 0x0000001718177219 */ /* 0x000fe400000006ff */
[----:B------:R-:W-:Y:S02]  /*1880*/  FSETP.NEU.FTZ.AND P0, PT, R22, R25, PT ;  /* 0x000000191600720b */ /* 0x000fe40003f1d000 */
[----:B------:R-:W-:Y:S02]  /*1890*/  SEL R17, R16, RZ, P2 ;  /* 0x000000ff10117207 */ /* 0x000fe40001000000 */
[----:B------:R-:W-:Y:S02]  /*18a0*/  ISETP.NE.AND P1, PT, R23, RZ, P1 ;  /* 0x000000ff1700720c */ /* 0x000fe40000f25270 */
[----:B------:R-:W-:-:S02]  /*18b0*/  SHF.R.U32.HI R23, RZ, R17, R24 ;  /* 0x00000011ff177219 */ /* 0x000fc40000011618 */
[----:B------:R-:W-:Y:S02]  /*18c0*/  PLOP3.LUT P0, PT, P0, P1, PT, 0xf8, 0x8f ;  /* 0x00000000008f781c */ /* 0x000fe40000703f70 */
[----:B------:R-:W-:Y:S02]  /*18d0*/  SHF.R.U32.HI R17, RZ, 0x1, R23 ;  /* 0x00000001ff117819 */ /* 0x000fe40000011617 */
[----:B------:R-:W-:-:S04]  /*18e0*/  SEL R16, RZ, 0x1, !P0 ;  /* 0x00000001ff107807 */ /* 0x000fc80004000000 */
[----:B------:R-:W-:-:S04]  /*18f0*/  LOP3.LUT R16, R16, 0x1, R17, 0xf8, !PT ;  /* 0x0000000110107812 */ /* 0x000fc800078ef811 */
[----:B------:R-:W-:-:S04]  /*1900*/  LOP3.LUT R16, R16, R23, RZ, 0xc0, !PT ;  /* 0x0000001710107212 */ /* 0x000fc800078ec0ff */
[----:B------:R-:W-:-:S04]  /*1910*/  IADD3 R17, PT, PT, R17, R16, RZ ;  /* 0x0000001011117210 */ /* 0x000fc80007ffe0ff */
[----:B------:R-:W-:Y:S01]  /*1920*/  LOP3.LUT R0, R17, R0, RZ, 0xfc, !PT ;  /* 0x0000000011007212 */ /* 0x000fe200078efcff */
[----:B------:R-:W-:Y:S06]  /*1930*/  BRA `(.L_x_38) ;  /* 0x0000000000107947 */ /* 0x000fec0003800000 */
.L_x_37:
[----:B------:R-:W-:-:S04]  /*1940*/  LOP3.LUT R0, R0, 0x80000000, RZ, 0xc0, !PT ;  /* 0x8000000000007812 */ /* 0x000fc800078ec0ff */
[----:B------:R-:W-:Y:S01]  /*1950*/  LOP3.LUT R0, R0, 0x7f800000, RZ, 0xfc, !PT ;  /* 0x7f80000000007812 */ /* 0x000fe200078efcff */
[----:B------:R-:W-:Y:S06]  /*1960*/  BRA `(.L_x_38) ;  /* 0x0000000000047947 */ /* 0x000fec0003800000 */
.L_x_36:
[----:B------:R-:W-:-:S07]  /*1970*/  LEA R0, R17, R0, 0x17 ;  /* 0x0000000011007211 */ /* 0x000fce00078eb8ff */
.L_x_38:
[----:B------:R-:W-:Y:S05]  /*1980*/  BSYNC.RECONVERGENT B1 ;  /* 0x0000000000017941 */ /* 0x000fea0003800200 */
.L_x_35:
[----:B------:R-:W-:Y:S05]  /*1990*/  BRA `(.L_x_39) ;  /* 0x0000000000207947 */ /* 0x000fea0003800000 */
.L_x_34:
[----:B------:R-:W-:-:S04]  /*19a0*/  LOP3.LUT R0, R25, 0x80000000, R0, 0x48, !PT ;  /* 0x8000000019007812 */ /* 0x000fc800078e4800 */
[----:B------:R-:W-:Y:S01]  /*19b0*/  LOP3.LUT R0, R0, 0x7f800000, RZ, 0xfc, !PT ;  /* 0x7f80000000007812 */ /* 0x000fe200078efcff */
[----:B------:R-:W-:Y:S06]  /*19c0*/  BRA `(.L_x_39) ;  /* 0x0000000000147947 */ /* 0x000fec0003800000 */
.L_x_33:
[----:B------:R-:W-:Y:S01]  /*19d0*/  LOP3.LUT R0, R25, 0x80000000, R0, 0x48, !PT ;  /* 0x8000000019007812 */ /* 0x000fe200078e4800 */
[----:B------:R-:W-:Y:S06]  /*19e0*/  BRA `(.L_x_39) ;  /* 0x00000000000c7947 */ /* 0x000fec0003800000 */
.L_x_32:
[----:B------:R-:W0:Y:S01]  /*19f0*/  MUFU.RSQ R0, -QNAN ;  /* 0xffc0000000007908 */ /* 0x000e220000001400 */
[----:B------:R-:W-:Y:S05]  /*1a00*/  BRA `(.L_x_39) ;  /* 0x0000000000047947 */ /* 0x000fea0003800000 */
.L_x_31:
[----:B------:R-:W-:-:S07]  /*1a10*/  FADD.FTZ R0, R0, R18 ;  /* 0x0000001200007221 */ /* 0x000fce0000010000 */
.L_x_39:
[----:B------:R-:W-:Y:S05]  /*1a20*/  BSYNC.RECONVERGENT B0 ;  /* 0x0000000000007941 */ /* 0x000fea0003800200 */
.L_x_29:
[----:B------:R-:W-:Y:S01]  /*1a30*/  HFMA2 R17, -RZ, RZ, 0, 0 ;  /* 0x00000000ff117431 */ /* 0x000fe200000001ff */
[----:B------:R-:W-:-:S04]  /*1a40*/  MOV R16, R10 ;  /* 0x0000000a00107202 */ /* 0x000fc80000000f00 */
[----:B0-----:R-:W-:Y:S05]  /*1a50*/  RET.REL.NODEC R16 `(_Z16update_particlesP8ParticleP15ParticleHistory6float3S3_fffii) ;  /* 0xffffffe410687950 */ /* 0x001fea0003c3ffff */
.L_x_40:
[----:B------:R-:W-:-:S00]  /*1a60*/  BRA `(.L_x_40) ;  /* 0xfffffffc00fc7947 */ /* 0x000fc0000383ffff */
[----:B------:R-:W-:-:S00]  /*1a70*/  NOP ;  /* 0x0000000000007918 */ /* 0x000fc00000000000 */
        /* <DEDUP_REMOVED lines=8> */
.L_x_42:


//--------------------- .nv.shared.reserved.0     --------------------------
	.section	.nv.shared.reserved.0,"aw",@nobits
	.weak		__nv_reservedSMEM_offset_0_alias
	.size		__nv_reservedSMEM_offset_0_alias, 0, 64
	.other		__nv_reservedSMEM_offset_0_alias,@"STO_CUDA_RESERVED_SHARED STV_DEFAULT"
__nv_reservedSMEM_offset_0_alias:
	.zero		0
	.zero		64


//--------------------- .nv.constant0._Z16update_particlesP8ParticleP15ParticleHistory6float3S3_fffii --------------------------
	.section	.nv.constant0._Z16update_particlesP8ParticleP15ParticleHistory6float3S3_fffii,"a",@progbits
	.sectionflags	@""
	.align	4
.nv.constant0._Z16update_particlesP8ParticleP15ParticleHistory6float3S3_fffii:
	.zero		956


//--------------------- SYMBOLS --------------------------

	.type		.nv.reservedSmem.offset0,@object
	.size		.nv.reservedSmem.offset0,0x4
